//
// Generated by NVIDIA NVVM Compiler
//
// Compiler Build ID: CL-36424714
// Cuda compilation tools, release 13.0, V13.0.88
// Based on NVVM 20.0.0
//

.version 9.0
.target sm_100
.address_size 64

	// .globl	_Z5saxpyPfS_fi

.visible .entry _Z5saxpyPfS_fi(
	.param .u64 .ptr .align 1 _Z5saxpyPfS_fi_param_0,
	.param .u64 .ptr .align 1 _Z5saxpyPfS_fi_param_1,
	.param .f32 _Z5saxpyPfS_fi_param_2,
	.param .u32 _Z5saxpyPfS_fi_param_3
)
{
	.reg .pred 	%p<2>;
	.reg .b32 	%r<6>;
	.reg .b32 	%f<5>;
	.reg .b64 	%rd<8>;

	ld.param.u64 	%rd1, [_Z5saxpyPfS_fi_param_0];
	ld.param.u64 	%rd2, [_Z5saxpyPfS_fi_param_1];
	ld.param.f32 	%f1, [_Z5saxpyPfS_fi_param_2];
	ld.param.u32 	%r2, [_Z5saxpyPfS_fi_param_3];
	mov.u32 	%r3, %ctaid.x;
	mov.u32 	%r4, %ntid.x;
	mov.u32 	%r5, %tid.x;
	mad.lo.s32 	%r1, %r3, %r4, %r5;
	setp.ge.s32 	%p1, %r1, %r2;
	@%p1 bra 	$L__BB0_2;
	cvta.to.global.u64 	%rd3, %rd1;
	cvta.to.global.u64 	%rd4, %rd2;
	mul.wide.s32 	%rd5, %r1, 4;
	add.s64 	%rd6, %rd3, %rd5;
	ld.global.f32 	%f2, [%rd6];
	add.s64 	%rd7, %rd4, %rd5;
	ld.global.f32 	%f3, [%rd7];
	fma.rn.f32 	%f4, %f1, %f2, %f3;
	st.global.f32 	[%rd7], %f4;
$L__BB0_2:
	ret;

}


// ===== COMPILED SASS (sm_100) =====

	.target	sm_100

	.elftype	@"ET_EXEC"


//--------------------- .note.nv.tkinfo           --------------------------
	.section	.note.nv.tkinfo,"",@"SHT_NOTE"
	.sectionflags	@"SHF_NOTE_NV_TKINFO"
	.tkinfo
        /*0018*/ 	.word	0x00000002
        /*0030*/ 	.string	""
        /*0030*/ 	.string	"ptxas"
        /*0030*/ 	.string	"Cuda compilation tools, release 13.0, V13.0.88"
        /*0030*/ 	.string	"Build cuda_13.0.r13.0/compiler.36424714_0"
        /*0030*/ 	.string	"-arch sm_100 -m 64 "



//--------------------- .note.nv.cuinfo           --------------------------
	.section	.note.nv.cuinfo,"",@"SHT_NOTE"
	.sectionflags	@"SHF_NOTE_NV_CUINFO"
        /*0018*/ 	.short	0x0002
        /*001a*/ 	.short	0x0064
        /*001c*/ 	.short	0x0082
	.zero		2


//--------------------- .nv.info                  --------------------------
	.section	.nv.info,"",@"SHT_CUDA_INFO"
	.align	4


	//----- nvinfo : EIATTR_REGCOUNT
	.align		4
        /*0000*/ 	.byte	0x04, 0x2f
        /*0002*/ 	.short	(.L_1 - .L_0)
	.align		4
.L_0:
        /*0004*/ 	.word	index@(_Z5saxpyPfS_fi)
        /*0008*/ 	.word	0x0000000a


	//----- nvinfo : EIATTR_FRAME_SIZE
	.align		4
.L_1:
        /*000c*/ 	.byte	0x04, 0x11
        /*000e*/ 	.short	(.L_3 - .L_2)
	.align		4
.L_2:
        /*0010*/ 	.word	index@(_Z5saxpyPfS_fi)
        /*0014*/ 	.word	0x00000000


	//----- nvinfo : EIATTR_MIN_STACK_SIZE
	.align		4
.L_3:
        /*0018*/ 	.byte	0x04, 0x12
        /*001a*/ 	.short	(.L_5 - .L_4)
	.align		4
.L_4:
        /*001c*/ 	.word	index@(_Z5saxpyPfS_fi)
        /*0020*/ 	.word	0x00000000
.L_5:


//--------------------- .nv.compat                --------------------------
	.section	.nv.compat,"",@"SHT_CUDA_COMPAT_INFO"
	.align	4
        /*0000*/ 	.byte	0x02, 0x09, 0x00, 0x00, 0x02, 0x02, 0x01, 0x00, 0x02, 0x05, 0x05, 0x00, 0x03, 0x07, 0x01, 0x01
        /*0010*/ 	.byte	0x02, 0x03, 0x00, 0x00, 0x02, 0x06, 0x01, 0x00, 0x04, 0x0b, 0x08, 0x00, 0x09, 0x00, 0x00, 0x00
        /*0020*/ 	.byte	0x00, 0x00, 0x00, 0x00


//--------------------- .nv.info._Z5saxpyPfS_fi   --------------------------
	.section	.nv.info._Z5saxpyPfS_fi,"",@"SHT_CUDA_INFO"
	.sectionflags	@""
	.align	4


	//----- nvinfo : EIATTR_CUDA_API_VERSION
	.align		4
        /*0000*/ 	.byte	0x04, 0x37
        /*0002*/ 	.short	(.L_7 - .L_6)
.L_6:
        /*0004*/ 	.word	0x00000082


	//----- nvinfo : EIATTR_KPARAM_INFO
	.align		4
.L_7:
        /*0008*/ 	.byte	0x04, 0x17
        /*000a*/ 	.short	(.L_9 - .L_8)
.L_8:
        /*000c*/ 	.word	0x00000000
        /*0010*/ 	.short	0x0003
        /*0012*/ 	.short	0x0014
        /*0014*/ 	.byte	0x00, 0xf0, 0x11, 0x00


	//----- nvinfo : EIATTR_KPARAM_INFO
	.align		4
.L_9:
        /*0018*/ 	.byte	0x04, 0x17
        /*001a*/ 	.short	(.L_11 - .L_10)
.L_10:
        /*001c*/ 	.word	0x00000000
        /*0020*/ 	.short	0x0002
        /*0022*/ 	.short	0x0010
        /*0024*/ 	.byte	0x00, 0xf0, 0x11, 0x00


	//----- nvinfo : EIATTR_KPARAM_INFO
	.align		4
.L_11:
        /*0028*/ 	.byte	0x04, 0x17
        /*002a*/ 	.short	(.L_13 - .L_12)
.L_12:
        /*002c*/ 	.word	0x00000000
        /*0030*/ 	.short	0x0001
        /*0032*/ 	.short	0x0008
        /*0034*/ 	.byte	0x00, 0xf5, 0x21, 0x00


	//----- nvinfo : EIATTR_KPARAM_INFO
	.align		4
.L_13:
        /*0038*/ 	.byte	0x04, 0x17
        /*003a*/ 	.short	(.L_15 - .L_14)
.L_14:
        /*003c*/ 	.word	0x00000000
        /*0040*/ 	.short	0x0000
        /*0042*/ 	.short	0x0000
        /*0044*/ 	.byte	0x00, 0xf5, 0x21, 0x00


	//----- nvinfo : EIATTR_SPARSE_MMA_MASK
	.align		4
.L_15:
        /*0048*/ 	.byte	0x03, 0x50
        /*004a*/ 	.short	0x0000


	//----- nvinfo : EIATTR_MAXREG_COUNT
	.align		4
        /*004c*/ 	.byte	0x03, 0x1b
        /*004e*/ 	.short	0x00ff


	//----- nvinfo : EIATTR_MERCURY_ISA_VERSION
	.align		4
        /*0050*/ 	.byte	0x03, 0x5f
        /*0052*/ 	.short	0x0101


	//----- nvinfo : EIATTR_VRC_CTA_INIT_COUNT
	.align		4
        /*0054*/ 	.byte	0x02, 0x4a
	.zero		1
	.zero		1


	//----- nvinfo : EIATTR_EXIT_INSTR_OFFSETS
	.align		4
        /*0058*/ 	.byte	0x04, 0x1c
        /*005a*/ 	.short	(.L_17 - .L_16)


	//   ....[0]....
.L_16:
        /*005c*/ 	.word	0x00000070


	//   ....[1]....
        /*0060*/ 	.word	0x00000120


	//----- nvinfo : EIATTR_CBANK_PARAM_SIZE
	.align		4
.L_17:
        /*0064*/ 	.byte	0x03, 0x19
        /*0066*/ 	.short	0x0018


	//----- nvinfo : EIATTR_PARAM_CBANK
	.align		4
        /*0068*/ 	.byte	0x04, 0x0a
        /*006a*/ 	.short	(.L_19 - .L_18)
	.align		4
.L_18:
        /*006c*/ 	.word	index@(.nv.constant0._Z5saxpyPfS_fi)
        /*0070*/ 	.short	0x0380
        /*0072*/ 	.short	0x0018


	//----- nvinfo : EIATTR_SW_WAR
	.align		4
.L_19:
        /*0074*/ 	.byte	0x04, 0x36
        /*0076*/ 	.short	(.L_21 - .L_20)
.L_20:
        /*0078*/ 	.word	0x00000008
.L_21:


//--------------------- .nv.callgraph             --------------------------
	.section	.nv.callgraph,"",@"SHT_CUDA_CALLGRAPH"
	.align	4
	.sectionentsize	8
	.align		4
        /*0000*/ 	.word	0x00000000
	.align		4
        /*0004*/ 	.word	0xffffffff
	.align		4
        /*0008*/ 	.word	0x00000000
	.align		4
        /*000c*/ 	.word	0xfffffffe
	.align		4
        /*0010*/ 	.word	0x00000000
	.align		4
        /*0014*/ 	.word	0xfffffffd
	.align		4
        /*0018*/ 	.word	0x00000000
	.align		4
        /*001c*/ 	.word	0xfffffffc


//--------------------- .text._Z5saxpyPfS_fi      --------------------------
	.section	.text._Z5saxpyPfS_fi,"ax",@progbits
	.align	128
        .global         _Z5saxpyPfS_fi
        .type           _Z5saxpyPfS_fi,@function
        .size           _Z5saxpyPfS_fi,(.L_x_1 - _Z5saxpyPfS_fi)
        .other          _Z5saxpyPfS_fi,@"STO_CUDA_ENTRY STV_DEFAULT"
_Z5saxpyPfS_fi:
.text._Z5saxpyPfS_fi:
[----:B------:R-:W-:Y:S01]  /*0000*/  LDC R1, c[0x0][0x37c] ;  /* 0x0000df00ff017b82 */ /* 0x000fe20000000800 */
[----:B------:R-:W0:Y:S07]  /*0010*/  S2R R0, SR_TID.X ;  /* 0x0000000000007919 */ /* 0x000e2e0000002100 */
[----:B------:R-:W0:Y:S01]  /*0020*/  S2UR UR4, SR_CTAID.X ;  /* 0x00000000000479c3 */ /* 0x000e220000002500 */
[----:B------:R-:W1:Y:S07]  /*0030*/  LDCU UR5, c[0x0][0x394] ;  /* 0x00007280ff0577ac */ /* 0x000e6e0008000800 */
[----:B------:R-:W0:Y:S02]  /*0040*/  LDC R7, c[0x0][0x360] ;  /* 0x0000d800ff077b82 */ /* 0x000e240000000800 */
[----:B0-----:R-:W-:-:S05]  /*0050*/  IMAD R7, R7, UR4, R0 ;  /* 0x0000000407077c24 */ /* 0x001fca000f8e0200 */
[----:B-1----:R-:W-:-:S13]  /*0060*/  ISETP.GE.AND P0, PT, R7, UR5, PT ;  /* 0x0000000507007c0c */ /* 0x002fda000bf06270 */
[----:B------:R-:W-:Y:S05]  /*0070*/  @P0 EXIT ;  /* 0x000000000000094d */ /* 0x000fea0003800000 */
[----:B------:R-:W0:Y:S01]  /*0080*/  LDC.64 R2, c[0x0][0x380] ;  /* 0x0000e000ff027b82 */ /* 0x000e220000000a00 */
[----:B------:R-:W1:Y:S01]  /*0090*/  LDCU.64 UR4, c[0x0][0x358] ;  /* 0x00006b00ff0477ac */ /* 0x000e620008000a00 */
[----:B------:R-:W2:Y:S06]  /*00a0*/  LDCU UR6, c[0x0][0x390] ;  /* 0x00007200ff0677ac */ /* 0x000eac0008000800 */
[----:B------:R-:W3:Y:S01]  /*00b0*/  LDC.64 R4, c[0x0][0x388] ;  /* 0x0000e200ff047b82 */ /* 0x000ee20000000a00 */
[----:B0-----:R-:W-:-:S06]  /*00c0*/  IMAD.WIDE R2, R7, 0x4, R2 ;  /* 0x0000000407027825 */ /* 0x001fcc00078e0202 */
[----:B-1----:R-:W2:Y:S01]  /*00d0*/  LDG.E R2, desc[UR4][R2.64] ;  /* 0x0000000402027981 */ /* 0x002ea2000c1e1900 */
[----:B---3--:R-:W-:-:S05]  /*00e0*/  IMAD.WIDE R4, R7, 0x4, R4 ;  /* 0x0000000407047825 */ /* 0x008fca00078e0204 */
[----:B------:R-:W2:Y:S02]  /*00f0*/  LDG.E R7, desc[UR4][R4.64] ;  /* 0x0000000404077981 */ /* 0x000ea4000c1e1900 */
[----:B--2---:R-:W-:-:S05]  /*0100*/  FFMA R7, R2, UR6, R7 ;  /* 0x0000000602077c23 */ /* 0x004fca0008000007 */
[----:B------:R-:W-:Y:S01]  /*0110*/  STG.E desc[UR4][R4.64], R7 ;  /* 0x0000000704007986 */ /* 0x000fe2000c101904 */
[----:B------:R-:W-:Y:S05]  /*0120*/  EXIT ;  /* 0x000000000000794d */ /* 0x000fea0003800000 */
.L_x_0:
[----:B------:R-:W-:-:S00]  /*0130*/  BRA `(.L_x_0) ;  /* 0xfffffffc00fc7947 */ /* 0x000fc0000383ffff */
[----:B------:R-:W-:-:S00]  /*0140*/  NOP ;  /* 0x0000000000007918 */ /* 0x000fc00000000000 */
        /* <DEDUP_REMOVED lines=11> */
.L_x_1:


//--------------------- .nv.shared.reserved.0     --------------------------
	.section	.nv.shared.reserved.0,"aw",@nobits
	.weak		__nv_reservedSMEM_offset_0_alias
	.size		__nv_reservedSMEM_offset_0_alias, 0, 64
	.other		__nv_reservedSMEM_offset_0_alias,@"STO_CUDA_RESERVED_SHARED STV_DEFAULT"
__nv_reservedSMEM_offset_0_alias:
	.zero		0
	.zero		64


//--------------------- .nv.constant0._Z5saxpyPfS_fi --------------------------
	.section	.nv.constant0._Z5saxpyPfS_fi,"a",@progbits
	.sectionflags	@""
	.align	4
.nv.constant0._Z5saxpyPfS_fi:
	.zero		920


//--------------------- SYMBOLS --------------------------

	.type		.nv.reservedSmem.offset0,@object
	.size		.nv.reservedSmem.offset0,0x4
